//
// Generated by NVIDIA NVVM Compiler
//
// Compiler Build ID: CL-36424714
// Cuda compilation tools, release 13.0, V13.0.88
// Based on NVVM 20.0.0
//

.version 9.0
.target sm_100
.address_size 64

	// .globl	_Z16simple_gpu_transiPfS_
// _ZZ18advanced_gpu_transiPfS_E4mems has been demoted

.visible .entry _Z16simple_gpu_transiPfS_(
	.param .u32 _Z16simple_gpu_transiPfS__param_0,
	.param .u64 .ptr .align 1 _Z16simple_gpu_transiPfS__param_1,
	.param .u64 .ptr .align 1 _Z16simple_gpu_transiPfS__param_2
)
{
	.reg .b32 	%r<12>;
	.reg .b32 	%f<2>;
	.reg .b64 	%rd<9>;

	ld.param.u32 	%r1, [_Z16simple_gpu_transiPfS__param_0];
	ld.param.u64 	%rd1, [_Z16simple_gpu_transiPfS__param_1];
	ld.param.u64 	%rd2, [_Z16simple_gpu_transiPfS__param_2];
	cvta.to.global.u64 	%rd3, %rd2;
	cvta.to.global.u64 	%rd4, %rd1;
	mov.u32 	%r2, %ctaid.x;
	mov.u32 	%r3, %ntid.x;
	mov.u32 	%r4, %tid.x;
	mad.lo.s32 	%r5, %r2, %r3, %r4;
	mov.u32 	%r6, %ctaid.y;
	mov.u32 	%r7, %ntid.y;
	mov.u32 	%r8, %tid.y;
	mad.lo.s32 	%r9, %r6, %r7, %r8;
	mad.lo.s32 	%r10, %r9, %r1, %r5;
	mul.wide.s32 	%rd5, %r10, 4;
	add.s64 	%rd6, %rd4, %rd5;
	ld.global.f32 	%f1, [%rd6];
	mad.lo.s32 	%r11, %r5, %r1, %r9;
	mul.wide.s32 	%rd7, %r11, 4;
	add.s64 	%rd8, %rd3, %rd7;
	st.global.f32 	[%rd8], %f1;
	ret;

}
	// .globl	_Z18advanced_gpu_transiPfS_
.visible .entry _Z18advanced_gpu_transiPfS_(
	.param .u32 _Z18advanced_gpu_transiPfS__param_0,
	.param .u64 .ptr .align 1 _Z18advanced_gpu_transiPfS__param_1,
	.param .u64 .ptr .align 1 _Z18advanced_gpu_transiPfS__param_2
)
{
	.reg .b32 	%r<25>;
	.reg .b32 	%f<3>;
	.reg .b64 	%rd<9>;
	// demoted variable
	.shared .align 4 .b8 _ZZ18advanced_gpu_transiPfS_E4mems[1024];
	ld.param.u32 	%r1, [_Z18advanced_gpu_transiPfS__param_0];
	ld.param.u64 	%rd1, [_Z18advanced_gpu_transiPfS__param_1];
	ld.param.u64 	%rd2, [_Z18advanced_gpu_transiPfS__param_2];
	cvta.to.global.u64 	%rd3, %rd2;
	cvta.to.global.u64 	%rd4, %rd1;
	mov.u32 	%r2, %tid.x;
	mov.u32 	%r3, %tid.y;
	mov.u32 	%r4, %ctaid.x;
	mov.u32 	%r5, %ntid.x;
	mul.lo.s32 	%r6, %r4, %r5;
	add.s32 	%r7, %r6, %r2;
	mov.u32 	%r8, %ctaid.y;
	mov.u32 	%r9, %ntid.y;
	mul.lo.s32 	%r10, %r8, %r9;
	add.s32 	%r11, %r10, %r3;
	add.s32 	%r12, %r6, %r3;
	add.s32 	%r13, %r10, %r2;
	mad.lo.s32 	%r14, %r11, %r1, %r7;
	mul.wide.s32 	%rd5, %r14, 4;
	add.s64 	%rd6, %rd4, %rd5;
	ld.global.f32 	%f1, [%rd6];
	shl.b32 	%r15, %r2, 4;
	add.s32 	%r16, %r15, %r3;
	shl.b32 	%r17, %r16, 2;
	mov.u32 	%r18, _ZZ18advanced_gpu_transiPfS_E4mems;
	add.s32 	%r19, %r18, %r17;
	st.shared.f32 	[%r19], %f1;
	bar.sync 	0;
	shl.b32 	%r20, %r3, 4;
	add.s32 	%r21, %r20, %r2;
	shl.b32 	%r22, %r21, 2;
	add.s32 	%r23, %r18, %r22;
	ld.shared.f32 	%f2, [%r23];
	mad.lo.s32 	%r24, %r12, %r1, %r13;
	mul.wide.s32 	%rd7, %r24, 4;
	add.s64 	%rd8, %rd3, %rd7;
	st.global.f32 	[%rd8], %f2;
	ret;

}


// ===== COMPILED SASS (sm_100) =====

	.target	sm_100

	.elftype	@"ET_EXEC"


//--------------------- .note.nv.tkinfo           --------------------------
	.section	.note.nv.tkinfo,"",@"SHT_NOTE"
	.sectionflags	@"SHF_NOTE_NV_TKINFO"
	.tkinfo
        /*0018*/ 	.word	0x00000002
        /*0030*/ 	.string	""
        /*0030*/ 	.string	"ptxas"
        /*0030*/ 	.string	"Cuda compilation tools, release 13.0, V13.0.88"
        /*0030*/ 	.string	"Build cuda_13.0.r13.0/compiler.36424714_0"
        /*0030*/ 	.string	"-arch sm_100 -m 64 "



//--------------------- .note.nv.cuinfo           --------------------------
	.section	.note.nv.cuinfo,"",@"SHT_NOTE"
	.sectionflags	@"SHF_NOTE_NV_CUINFO"
        /*0018*/ 	.short	0x0002
        /*001a*/ 	.short	0x0064
        /*001c*/ 	.short	0x0082
	.zero		2


//--------------------- .nv.info                  --------------------------
	.section	.nv.info,"",@"SHT_CUDA_INFO"
	.align	4


	//----- nvinfo : EIATTR_REGCOUNT
	.align		4
        /*0000*/ 	.byte	0x04, 0x2f
        /*0002*/ 	.short	(.L_1 - .L_0)
	.align		4
.L_0:
        /*0004*/ 	.word	index@(_Z16simple_gpu_transiPfS_)
        /*0008*/ 	.word	0x0000000a


	//----- nvinfo : EIATTR_FRAME_SIZE
	.align		4
.L_1:
        /*000c*/ 	.byte	0x04, 0x11
        /*000e*/ 	.short	(.L_3 - .L_2)
	.align		4
.L_2:
        /*0010*/ 	.word	index@(_Z16simple_gpu_transiPfS_)
        /*0014*/ 	.word	0x00000000


	//----- nvinfo : EIATTR_REGCOUNT
	.align		4
.L_3:
        /*0018*/ 	.byte	0x04, 0x2f
        /*001a*/ 	.short	(.L_5 - .L_4)
	.align		4
.L_4:
        /*001c*/ 	.word	index@(_Z18advanced_gpu_transiPfS_)
        /*0020*/ 	.word	0x0000000f


	//----- nvinfo : EIATTR_FRAME_SIZE
	.align		4
.L_5:
        /*0024*/ 	.byte	0x04, 0x11
        /*0026*/ 	.short	(.L_7 - .L_6)
	.align		4
.L_6:
        /*0028*/ 	.word	index@(_Z18advanced_gpu_transiPfS_)
        /*002c*/ 	.word	0x00000000


	//----- nvinfo : EIATTR_MIN_STACK_SIZE
	.align		4
.L_7:
        /*0030*/ 	.byte	0x04, 0x12
        /*0032*/ 	.short	(.L_9 - .L_8)
	.align		4
.L_8:
        /*0034*/ 	.word	index@(_Z18advanced_gpu_transiPfS_)
        /*0038*/ 	.word	0x00000000


	//----- nvinfo : EIATTR_MIN_STACK_SIZE
	.align		4
.L_9:
        /*003c*/ 	.byte	0x04, 0x12
        /*003e*/ 	.short	(.L_11 - .L_10)
	.align		4
.L_10:
        /*0040*/ 	.word	index@(_Z16simple_gpu_transiPfS_)
        /*0044*/ 	.word	0x00000000
.L_11:


//--------------------- .nv.compat                --------------------------
	.section	.nv.compat,"",@"SHT_CUDA_COMPAT_INFO"
	.align	4
        /*0000*/ 	.byte	0x02, 0x09, 0x00, 0x00, 0x02, 0x02, 0x01, 0x00, 0x02, 0x05, 0x05, 0x00, 0x03, 0x07, 0x01, 0x01
        /*0010*/ 	.byte	0x02, 0x03, 0x00, 0x00, 0x02, 0x06, 0x01, 0x00, 0x04, 0x0b, 0x08, 0x00, 0x09, 0x00, 0x00, 0x00
        /*0020*/ 	.byte	0x00, 0x00, 0x00, 0x00


//--------------------- .nv.info._Z18advanced_gpu_transiPfS_ --------------------------
	.section	.nv.info._Z18advanced_gpu_transiPfS_,"",@"SHT_CUDA_INFO"
	.sectionflags	@""
	.align	4


	//----- nvinfo : EIATTR_CUDA_API_VERSION
	.align		4
        /*0000*/ 	.byte	0x04, 0x37
        /*0002*/ 	.short	(.L_13 - .L_12)
.L_12:
        /*0004*/ 	.word	0x00000082


	//----- nvinfo : EIATTR_KPARAM_INFO
	.align		4
.L_13:
        /*0008*/ 	.byte	0x04, 0x17
        /*000a*/ 	.short	(.L_15 - .L_14)
.L_14:
        /*000c*/ 	.word	0x00000000
        /*0010*/ 	.short	0x0002
        /*0012*/ 	.short	0x0010
        /*0014*/ 	.byte	0x00, 0xf5, 0x21, 0x00


	//----- nvinfo : EIATTR_KPARAM_INFO
	.align		4
.L_15:
        /*0018*/ 	.byte	0x04, 0x17
        /*001a*/ 	.short	(.L_17 - .L_16)
.L_16:
        /*001c*/ 	.word	0x00000000
        /*0020*/ 	.short	0x0001
        /*0022*/ 	.short	0x0008
        /*0024*/ 	.byte	0x00, 0xf5, 0x21, 0x00


	//----- nvinfo : EIATTR_KPARAM_INFO
	.align		4
.L_17:
        /*0028*/ 	.byte	0x04, 0x17
        /*002a*/ 	.short	(.L_19 - .L_18)
.L_18:
        /*002c*/ 	.word	0x00000000
        /*0030*/ 	.short	0x0000
        /*0032*/ 	.short	0x0000
        /*0034*/ 	.byte	0x00, 0xf0, 0x11, 0x00


	//----- nvinfo : EIATTR_SPARSE_MMA_MASK
	.align		4
.L_19:
        /*0038*/ 	.byte	0x03, 0x50
        /*003a*/ 	.short	0x0000


	//----- nvinfo : EIATTR_MAXREG_COUNT
	.align		4
        /*003c*/ 	.byte	0x03, 0x1b
        /*003e*/ 	.short	0x00ff


	//----- nvinfo : EIATTR_NUM_BARRIERS
	.align		4
        /*0040*/ 	.byte	0x02, 0x4c
        /*0042*/ 	.byte	0x01
	.zero		1


	//----- nvinfo : EIATTR_MERCURY_ISA_VERSION
	.align		4
        /*0044*/ 	.byte	0x03, 0x5f
        /*0046*/ 	.short	0x0101


	//----- nvinfo : EIATTR_VRC_CTA_INIT_COUNT
	.align		4
        /*0048*/ 	.byte	0x02, 0x4a
	.zero		1
	.zero		1


	//----- nvinfo : EIATTR_EXIT_INSTR_OFFSETS
	.align		4
        /*004c*/ 	.byte	0x04, 0x1c
        /*004e*/ 	.short	(.L_21 - .L_20)


	//   ....[0]....
.L_20:
        /*0050*/ 	.word	0x000001f0


	//----- nvinfo : EIATTR_CBANK_PARAM_SIZE
	.align		4
.L_21:
        /*0054*/ 	.byte	0x03, 0x19
        /*0056*/ 	.short	0x0018


	//----- nvinfo : EIATTR_PARAM_CBANK
	.align		4
        /*0058*/ 	.byte	0x04, 0x0a
        /*005a*/ 	.short	(.L_23 - .L_22)
	.align		4
.L_22:
        /*005c*/ 	.word	index@(.nv.constant0._Z18advanced_gpu_transiPfS_)
        /*0060*/ 	.short	0x0380
        /*0062*/ 	.short	0x0018


	//----- nvinfo : EIATTR_SW_WAR
	.align		4
.L_23:
        /*0064*/ 	.byte	0x04, 0x36
        /*0066*/ 	.short	(.L_25 - .L_24)
.L_24:
        /*0068*/ 	.word	0x00000008
.L_25:


//--------------------- .nv.info._Z16simple_gpu_transiPfS_ --------------------------
	.section	.nv.info._Z16simple_gpu_transiPfS_,"",@"SHT_CUDA_INFO"
	.sectionflags	@""
	.align	4


	//----- nvinfo : EIATTR_CUDA_API_VERSION
	.align		4
        /*0000*/ 	.byte	0x04, 0x37
        /*0002*/ 	.short	(.L_27 - .L_26)
.L_26:
        /*0004*/ 	.word	0x00000082


	//----- nvinfo : EIATTR_KPARAM_INFO
	.align		4
.L_27:
        /*0008*/ 	.byte	0x04, 0x17
        /*000a*/ 	.short	(.L_29 - .L_28)
.L_28:
        /*000c*/ 	.word	0x00000000
        /*0010*/ 	.short	0x0002
        /*0012*/ 	.short	0x0010
        /*0014*/ 	.byte	0x00, 0xf5, 0x21, 0x00


	//----- nvinfo : EIATTR_KPARAM_INFO
	.align		4
.L_29:
        /*0018*/ 	.byte	0x04, 0x17
        /*001a*/ 	.short	(.L_31 - .L_30)
.L_30:
        /*001c*/ 	.word	0x00000000
        /*0020*/ 	.short	0x0001
        /*0022*/ 	.short	0x0008
        /*0024*/ 	.byte	0x00, 0xf5, 0x21, 0x00


	//----- nvinfo : EIATTR_KPARAM_INFO
	.align		4
.L_31:
        /*0028*/ 	.byte	0x04, 0x17
        /*002a*/ 	.short	(.L_33 - .L_32)
.L_32:
        /*002c*/ 	.word	0x00000000
        /*0030*/ 	.short	0x0000
        /*0032*/ 	.short	0x0000
        /*0034*/ 	.byte	0x00, 0xf0, 0x11, 0x00


	//----- nvinfo : EIATTR_SPARSE_MMA_MASK
	.align		4
.L_33:
        /*0038*/ 	.byte	0x03, 0x50
        /*003a*/ 	.short	0x0000


	//----- nvinfo : EIATTR_MAXREG_COUNT
	.align		4
        /*003c*/ 	.byte	0x03, 0x1b
        /*003e*/ 	.short	0x00ff


	//----- nvinfo : EIATTR_MERCURY_ISA_VERSION
	.align		4
        /*0040*/ 	.byte	0x03, 0x5f
        /*0042*/ 	.short	0x0101


	//----- nvinfo : EIATTR_VRC_CTA_INIT_COUNT
	.align		4
        /*0044*/ 	.byte	0x02, 0x4a
	.zero		1
	.zero		1


	//----- nvinfo : EIATTR_EXIT_INSTR_OFFSETS
	.align		4
        /*0048*/ 	.byte	0x04, 0x1c
        /*004a*/ 	.short	(.L_35 - .L_34)


	//   ....[0]....
.L_34:
        /*004c*/ 	.word	0x00000130


	//----- nvinfo : EIATTR_CBANK_PARAM_SIZE
	.align		4
.L_35:
        /*0050*/ 	.byte	0x03, 0x19
        /*0052*/ 	.short	0x0018


	//----- nvinfo : EIATTR_PARAM_CBANK
	.align		4
        /*0054*/ 	.byte	0x04, 0x0a
        /*0056*/ 	.short	(.L_37 - .L_36)
	.align		4
.L_36:
        /*0058*/ 	.word	index@(.nv.constant0._Z16simple_gpu_transiPfS_)
        /*005c*/ 	.short	0x0380
        /*005e*/ 	.short	0x0018


	//----- nvinfo : EIATTR_SW_WAR
	.align		4
.L_37:
        /*0060*/ 	.byte	0x04, 0x36
        /*0062*/ 	.short	(.L_39 - .L_38)
.L_38:
        /*0064*/ 	.word	0x00000008
.L_39:


//--------------------- .nv.callgraph             --------------------------
	.section	.nv.callgraph,"",@"SHT_CUDA_CALLGRAPH"
	.align	4
	.sectionentsize	8
	.align		4
        /*0000*/ 	.word	0x00000000
	.align		4
        /*0004*/ 	.word	0xffffffff
	.align		4
        /*0008*/ 	.word	0x00000000
	.align		4
        /*000c*/ 	.word	0xfffffffe
	.align		4
        /*0010*/ 	.word	0x00000000
	.align		4
        /*0014*/ 	.word	0xfffffffd
	.align		4
        /*0018*/ 	.word	0x00000000
	.align		4
        /*001c*/ 	.word	0xfffffffc


//--------------------- .text._Z18advanced_gpu_transiPfS_ --------------------------
	.section	.text._Z18advanced_gpu_transiPfS_,"ax",@progbits
	.align	128
        .global         _Z18advanced_gpu_transiPfS_
        .type           _Z18advanced_gpu_transiPfS_,@function
        .size           _Z18advanced_gpu_transiPfS_,(.L_x_2 - _Z18advanced_gpu_transiPfS_)
        .other          _Z18advanced_gpu_transiPfS_,@"STO_CUDA_ENTRY STV_DEFAULT"
_Z18advanced_gpu_transiPfS_:
.text._Z18advanced_gpu_transiPfS_:
[----:B------:R-:W-:Y:S01]  /*0000*/  LDC R1, c[0x0][0x37c] ;  /* 0x0000df00ff017b82 */ /* 0x000fe20000000800 */
[----:B------:R-:W0:Y:S07]  /*0010*/  S2R R8, SR_TID.X ;  /* 0x0000000000087919 */ /* 0x000e2e0000002100 */
[----:B------:R-:W0:Y:S01]  /*0020*/  LDC R10, c[0x0][0x360] ;  /* 0x0000d800ff0a7b82 */ /* 0x000e220000000800 */
[----:B------:R-:W1:Y:S01]  /*0030*/  LDCU UR10, c[0x0][0x380] ;  /* 0x00007000ff0a77ac */ /* 0x000e620008000800 */
[----:B------:R-:W2:Y:S01]  /*0040*/  S2R R11, SR_TID.Y ;  /* 0x00000000000b7919 */ /* 0x000ea20000002200 */
[----:B------:R-:W3:Y:S05]  /*0050*/  LDCU.64 UR6, c[0x0][0x358] ;  /* 0x00006b00ff0677ac */ /* 0x000eea0008000a00 */
[----:B------:R-:W0:Y:S08]  /*0060*/  S2UR UR8, SR_CTAID.X ;  /* 0x00000000000879c3 */ /* 0x000e300000002500 */
[----:B------:R-:W2:Y:S08]  /*0070*/  S2UR UR9, SR_CTAID.Y ;  /* 0x00000000000979c3 */ /* 0x000eb00000002600 */
[----:B------:R-:W2:Y:S08]  /*0080*/  LDC R12, c[0x0][0x364] ;  /* 0x0000d900ff0c7b82 */ /* 0x000eb00000000800 */
[----:B------:R-:W4:Y:S01]  /*0090*/  LDC.64 R2, c[0x0][0x388] ;  /* 0x0000e200ff027b82 */ /* 0x000f220000000a00 */
[----:B0-----:R-:W-:-:S02]  /*00a0*/  IMAD R0, R10, UR8, R8 ;  /* 0x000000080a007c24 */ /* 0x001fc4000f8e0208 */
[----:B--2---:R-:W-:-:S04]  /*00b0*/  IMAD R5, R12, UR9, R11 ;  /* 0x000000090c057c24 */ /* 0x004fc8000f8e020b */
[----:B-1----:R-:W-:-:S04]  /*00c0*/  IMAD R5, R5, UR10, R0 ;  /* 0x0000000a05057c24 */ /* 0x002fc8000f8e0200 */
[----:B----4-:R-:W-:-:S05]  /*00d0*/  IMAD.WIDE R2, R5, 0x4, R2 ;  /* 0x0000000405027825 */ /* 0x010fca00078e0202 */
[----:B---3--:R0:W2:Y:S01]  /*00e0*/  LDG.E R4, desc[UR6][R2.64] ;  /* 0x0000000602047981 */ /* 0x0080a2000c1e1900 */
[----:B------:R-:W1:Y:S01]  /*00f0*/  S2UR UR5, SR_CgaCtaId ;  /* 0x00000000000579c3 */ /* 0x000e620000008800 */
[----:B------:R-:W-:Y:S01]  /*0100*/  UMOV UR4, 0x400 ;  /* 0x0000040000047882 */ /* 0x000fe20000000000 */
[----:B------:R-:W-:Y:S02]  /*0110*/  LEA R0, R8, R11, 0x4 ;  /* 0x0000000b08007211 */ /* 0x000fe400078e20ff */
[----:B------:R-:W-:-:S04]  /*0120*/  LEA R5, R11, R8, 0x4 ;  /* 0x000000080b057211 */ /* 0x000fc800078e20ff */
[----:B0-----:R-:W0:Y:S01]  /*0130*/  LDC.64 R2, c[0x0][0x390] ;  /* 0x0000e400ff027b82 */ /* 0x001e220000000a00 */
[----:B-1----:R-:W-:-:S06]  /*0140*/  ULEA UR4, UR5, UR4, 0x18 ;  /* 0x0000000405047291 */ /* 0x002fcc000f8ec0ff */
[----:B------:R-:W-:Y:S01]  /*0150*/  LEA R7, R0, UR4, 0x2 ;  /* 0x0000000400077c11 */ /* 0x000fe2000f8e10ff */
[----:B------:R-:W-:Y:S01]  /*0160*/  IMAD R0, R10, UR8, R11 ;  /* 0x000000080a007c24 */ /* 0x000fe2000f8e020b */
[----:B------:R-:W-:Y:S01]  /*0170*/  LEA R6, R5, UR4, 0x2 ;  /* 0x0000000405067c11 */ /* 0x000fe2000f8e10ff */
[----:B------:R-:W-:-:S04]  /*0180*/  IMAD R5, R12, UR9, R8 ;  /* 0x000000090c057c24 */ /* 0x000fc8000f8e0208 */
[----:B------:R-:W-:-:S04]  /*0190*/  IMAD R5, R0, UR10, R5 ;  /* 0x0000000a00057c24 */ /* 0x000fc8000f8e0205 */
[----:B0-----:R-:W-:Y:S01]  /*01a0*/  IMAD.WIDE R2, R5, 0x4, R2 ;  /* 0x0000000405027825 */ /* 0x001fe200078e0202 */
[----:B--2---:R-:W-:Y:S01]  /*01b0*/  STS [R7], R4 ;  /* 0x0000000407007388 */ /* 0x004fe20000000800 */
[----:B------:R-:W-:Y:S06]  /*01c0*/  BAR.SYNC.DEFER_BLOCKING 0x0 ;  /* 0x0000000000007b1d */ /* 0x000fec0000010000 */
[----:B------:R-:W0:Y:S04]  /*01d0*/  LDS R9, [R6] ;  /* 0x0000000006097984 */ /* 0x000e280000000800 */
[----:B0-----:R-:W-:Y:S01]  /*01e0*/  STG.E desc[UR6][R2.64], R9 ;  /* 0x0000000902007986 */ /* 0x001fe2000c101906 */
[----:B------:R-:W-:Y:S05]  /*01f0*/  EXIT ;  /* 0x000000000000794d */ /* 0x000fea0003800000 */
.L_x_0:
[----:B------:R-:W-:-:S00]  /*0200*/  BRA `(.L_x_0) ;  /* 0xfffffffc00fc7947 */ /* 0x000fc0000383ffff */
[----:B------:R-:W-:-:S00]  /*0210*/  NOP ;  /* 0x0000000000007918 */ /* 0x000fc00000000000 */
        /* <DEDUP_REMOVED lines=14> */
.L_x_2:


//--------------------- .text._Z16simple_gpu_transiPfS_ --------------------------
	.section	.text._Z16simple_gpu_transiPfS_,"ax",@progbits
	.align	128
        .global         _Z16simple_gpu_transiPfS_
        .type           _Z16simple_gpu_transiPfS_,@function
        .size           _Z16simple_gpu_transiPfS_,(.L_x_3 - _Z16simple_gpu_transiPfS_)
        .other          _Z16simple_gpu_transiPfS_,@"STO_CUDA_ENTRY STV_DEFAULT"
_Z16simple_gpu_transiPfS_:
.text._Z16simple_gpu_transiPfS_:
        /* <DEDUP_REMOVED lines=13> */
[----:B----4-:R-:W-:Y:S02]  /*00d0*/  IMAD.WIDE R2, R5, 0x4, R2 ;  /* 0x0000000405027825 */ /* 0x010fe400078e0202 */
[----:B------:R-:W0:Y:S04]  /*00e0*/  LDC.64 R4, c[0x0][0x390] ;  /* 0x0000e400ff047b82 */ /* 0x000e280000000a00 */
[----:B---3--:R-:W2:Y:S01]  /*00f0*/  LDG.E R3, desc[UR4][R2.64] ;  /* 0x0000000402037981 */ /* 0x008ea2000c1e1900 */
[----:B------:R-:W-:-:S04]  /*0100*/  IMAD R7, R0, UR8, R7 ;  /* 0x0000000800077c24 */ /* 0x000fc8000f8e0207 */
[----:B0-----:R-:W-:-:S05]  /*0110*/  IMAD.WIDE R4, R7, 0x4, R4 ;  /* 0x0000000407047825 */ /* 0x001fca00078e0204 */
[----:B--2---:R-:W-:Y:S01]  /*0120*/  STG.E desc[UR4][R4.64], R3 ;  /* 0x0000000304007986 */ /* 0x004fe2000c101904 */
[----:B------:R-:W-:Y:S05]  /*0130*/  EXIT ;  /* 0x000000000000794d */ /* 0x000fea0003800000 */
.L_x_1:
        /* <DEDUP_REMOVED lines=12> */
.L_x_3:


//--------------------- .nv.shared._Z18advanced_gpu_transiPfS_ --------------------------
	.section	.nv.shared._Z18advanced_gpu_transiPfS_,"aw",@nobits
	.sectionflags	@""
	.align	4
.nv.shared._Z18advanced_gpu_transiPfS_:
	.zero		2048


//--------------------- .nv.shared.reserved.0     --------------------------
	.section	.nv.shared.reserved.0,"aw",@nobits
	.weak		__nv_reservedSMEM_offset_0_alias
	.size		__nv_reservedSMEM_offset_0_alias, 0, 64
	.other		__nv_reservedSMEM_offset_0_alias,@"STO_CUDA_RESERVED_SHARED STV_DEFAULT"
__nv_reservedSMEM_offset_0_alias:
	.zero		0
	.zero		64


//--------------------- .nv.constant0._Z18advanced_gpu_transiPfS_ --------------------------
	.section	.nv.constant0._Z18advanced_gpu_transiPfS_,"a",@progbits
	.sectionflags	@""
	.align	4
.nv.constant0._Z18advanced_gpu_transiPfS_:
	.zero		920


//--------------------- .nv.constant0._Z16simple_gpu_transiPfS_ --------------------------
	.section	.nv.constant0._Z16simple_gpu_transiPfS_,"a",@progbits
	.sectionflags	@""
	.align	4
.nv.constant0._Z16simple_gpu_transiPfS_:
	.zero		920


//--------------------- SYMBOLS --------------------------

	.type		.nv.reservedSmem.offset0,@object
	.size		.nv.reservedSmem.offset0,0x4
	.type		.nv.reservedSmem.cap,@object
	.size		.nv.reservedSmem.cap,0x4
